	.headerflags	@"EF_CUDA_TEXMODE_UNIFIED EF_CUDA_64BIT_ADDRESS EF_CUDA_ACCELERATORS EF_CUDA_SM90 EF_CUDA_VIRTUAL_SM(EF_CUDA_SM90)"
	.elftype	@"ET_EXEC"


//--------------------- .nv.info                  --------------------------
	.section	.nv.info,"",@"SHT_CUDA_INFO"
	.align	4


	//----- nvinfo : EIATTR_REGCOUNT
	.align		4
        /*0000*/ 	.byte	0x04, 0x2f
        /*0002*/ 	.short	(.L_1 - .L_0)
	.align		4
.L_0:
        /*0004*/ 	.word	index@(triton_poi_fused_convolution_max_pool2d_with_indices_relu_26)
        /*0008*/ 	.word	0x00000010


	//----- nvinfo : EIATTR_MIN_STACK_SIZE
	.align		4
.L_1:
        /*000c*/ 	.byte	0x04, 0x12
        /*000e*/ 	.short	(.L_3 - .L_2)
	.align		4
.L_2:
        /*0010*/ 	.word	index@(triton_poi_fused_convolution_max_pool2d_with_indices_relu_26)
        /*0014*/ 	.word	0x00000000


	//----- nvinfo : EIATTR_FRAME_SIZE
	.align		4
.L_3:
        /*0018*/ 	.byte	0x04, 0x11
        /*001a*/ 	.short	(.L_5 - .L_4)
	.align		4
.L_4:
        /*001c*/ 	.word	index@(triton_poi_fused_convolution_max_pool2d_with_indices_relu_26)
        /*0020*/ 	.word	0x00000000


	//----- nvinfo : EIATTR_MIN_STACK_SIZE
	.align		4
.L_5:
        /*0024*/ 	.byte	0x04, 0x12
        /*0026*/ 	.short	(.L_7 - .L_6)
	.align		4
.L_6:
        /*0028*/ 	.word	index@(triton_poi_fused_convolution_max_pool2d_with_indices_relu_26)
        /*002c*/ 	.word	0x00000000
.L_7:


//--------------------- .nv.info.triton_poi_fused_convolution_max_pool2d_with_indices_relu_26 --------------------------
	.section	.nv.info.triton_poi_fused_convolution_max_pool2d_with_indices_relu_26,"",@"SHT_CUDA_INFO"
	.sectionflags	@""
	.align	4


	//----- nvinfo : EIATTR_CUDA_API_VERSION
	.align		4
        /*0000*/ 	.byte	0x04, 0x37
        /*0002*/ 	.short	(.L_9 - .L_8)
.L_8:
        /*0004*/ 	.word	0x0000007c


	//----- nvinfo : EIATTR_KPARAM_INFO
	.align		4
.L_9:
        /*0008*/ 	.byte	0x04, 0x17
        /*000a*/ 	.short	(.L_11 - .L_10)
.L_10:
        /*000c*/ 	.word	0x00000000
        /*0010*/ 	.short	0x0002
        /*0012*/ 	.short	0x0010
        /*0014*/ 	.byte	0x00, 0xf0, 0x11, 0x00


	//----- nvinfo : EIATTR_KPARAM_INFO
	.align		4
.L_11:
        /*0018*/ 	.byte	0x04, 0x17
        /*001a*/ 	.short	(.L_13 - .L_12)
.L_12:
        /*001c*/ 	.word	0x00000000
        /*0020*/ 	.short	0x0001
        /*0022*/ 	.short	0x0008
        /*0024*/ 	.byte	0x00, 0xf4, 0x21, 0x00


	//----- nvinfo : EIATTR_KPARAM_INFO
	.align		4
.L_13:
        /*0028*/ 	.byte	0x04, 0x17
        /*002a*/ 	.short	(.L_15 - .L_14)
.L_14:
        /*002c*/ 	.word	0x00000000
        /*0030*/ 	.short	0x0000
        /*0032*/ 	.short	0x0000
        /*0034*/ 	.byte	0x00, 0xf4, 0x21, 0x00


	//----- nvinfo : EIATTR_SPARSE_MMA_MASK
	.align		4
.L_15:
        /*0038*/ 	.byte	0x03, 0x50
        /*003a*/ 	.short	0x0000


	//----- nvinfo : EIATTR_MAXREG_COUNT
	.align		4
        /*003c*/ 	.byte	0x03, 0x1b
        /*003e*/ 	.short	0x00ff


	//----- nvinfo : EIATTR_EXIT_INSTR_OFFSETS
	.align		4
        /*0040*/ 	.byte	0x04, 0x1c
        /*0042*/ 	.short	(.L_17 - .L_16)


	//   ....[0]....
.L_16:
        /*0044*/ 	.word	0x00000360


	//----- nvinfo : EIATTR_REQNTID
	.align		4
.L_17:
        /*0048*/ 	.byte	0x04, 0x10
        /*004a*/ 	.short	(.L_19 - .L_18)
.L_18:
        /*004c*/ 	.word	0x00000080
        /*0050*/ 	.word	0x00000001
        /*0054*/ 	.word	0x00000001


	//----- nvinfo : EIATTR_CBANK_PARAM_SIZE
	.align		4
.L_19:
        /*0058*/ 	.byte	0x03, 0x19
        /*005a*/ 	.short	0x0014


	//----- nvinfo : EIATTR_PARAM_CBANK
	.align		4
        /*005c*/ 	.byte	0x04, 0x0a
        /*005e*/ 	.short	(.L_21 - .L_20)
	.align		4
.L_20:
        /*0060*/ 	.word	index@(.nv.constant0.triton_poi_fused_convolution_max_pool2d_with_indices_relu_26)
        /*0064*/ 	.short	0x0210
        /*0066*/ 	.short	0x0014


	//----- nvinfo : EIATTR_SW_WAR
	.align		4
.L_21:
        /*0068*/ 	.byte	0x04, 0x36
        /*006a*/ 	.short	(.L_23 - .L_22)
.L_22:
        /*006c*/ 	.word	0x00000008
.L_23:


//--------------------- .nv.callgraph             --------------------------
	.section	.nv.callgraph,"",@"SHT_CUDA_CALLGRAPH"
	.align	4
	.sectionentsize	8
	.align		4
        /*0000*/ 	.word	0x00000000
	.align		4
        /*0004*/ 	.word	0xffffffff
	.align		4
        /*0008*/ 	.word	0x00000000
	.align		4
        /*000c*/ 	.word	0xfffffffe
	.align		4
        /*0010*/ 	.word	0x00000000
	.align		4
        /*0014*/ 	.word	0xfffffffd
	.align		4
        /*0018*/ 	.word	0x00000000
	.align		4
        /*001c*/ 	.word	0xfffffffc


//--------------------- .text.triton_poi_fused_convolution_max_pool2d_with_indices_relu_26 --------------------------
	.section	.text.triton_poi_fused_convolution_max_pool2d_with_indices_relu_26,"ax",@progbits
	.align	128
        .global         triton_poi_fused_convolution_max_pool2d_with_indices_relu_26
        .type           triton_poi_fused_convolution_max_pool2d_with_indices_relu_26,@function
        .size           triton_poi_fused_convolution_max_pool2d_with_indices_relu_26,(.L_x_1 - triton_poi_fused_convolution_max_pool2d_with_indices_relu_26)
        .other          triton_poi_fused_convolution_max_pool2d_with_indices_relu_26,@"STO_CUDA_ENTRY STV_DEFAULT"
triton_poi_fused_convolution_max_pool2d_with_indices_relu_26:
.text.triton_poi_fused_convolution_max_pool2d_with_indices_relu_26:
[----:B------:R-:W-:Y:S01]  /*0000*/  LDC R1, c[0x0][0x28] ;  /* 0x00000a00ff017b82 */ /* 0x000fe20000000800 */
[----:B------:R-:W1:Y:S01]  /*0010*/  S2R R0, SR_TID.X ;  /* 0x0000000000007919 */ /* 0x000e620000002100 */
[----:B------:R-:W-:Y:S01]  /*0020*/  ULDC.64 UR4, c[0x0][0x208] ;  /* 0x0000820000047ab9 */ /* 0x000fe20000000a00 */
[----:B------:R-:W2:Y:S01]  /*0030*/  S2R R3, SR_CTAID.X ;  /* 0x0000000000037919 */ /* 0x000ea20000002500 */
[----:B-1----:R-:W-:Y:S01]  /*0040*/  IMAD.SHL.U32 R0, R0, 0x2, RZ ;  /* 0x0000000200007824 */ /* 0x002fe200078e00ff */
[----:B--2---:R-:W-:-:S04]  /*0050*/  SHF.R.S32.HI R5, RZ, 0x17, R3 ;  /* 0x00000017ff057819 */ /* 0x004fc80000011403 */
[----:B------:R-:W-:Y:S02]  /*0060*/  LOP3.LUT R0, R0, 0xfe, RZ, 0xc0, !PT ;  /* 0x000000fe00007812 */ /* 0x000fe400078ec0ff */
[----:B------:R-:W-:-:S03]  /*0070*/  SGXT R5, R5, 0x1 ;  /* 0x000000010505781a */ /* 0x000fc60000000200 */
[----:B------:R-:W-:-:S05]  /*0080*/  IMAD R0, R3, 0x100, R0 ;  /* 0x0000010003007824 */ /* 0x000fca00078e0200 */
[----:B------:R-:W-:Y:S02]  /*0090*/  SHF.R.S32.HI R3, RZ, 0x1f, R0 ;  /* 0x0000001fff037819 */ /* 0x000fe40000011400 */
[-C--:B------:R-:W-:Y:S02]  /*00a0*/  LEA.HI R6, R5, R0.reuse, RZ, 0xb ;  /* 0x0000000005067211 */ /* 0x080fe400078f58ff */
[----:B------:R-:W-:Y:S02]  /*00b0*/  LEA.HI R4, R3, R0, RZ, 0x8 ;  /* 0x0000000003047211 */ /* 0x000fe400078f40ff */
[----:B------:R-:W1:Y:S01]  /*00c0*/  LDC.64 R2, c[0x0][0x210] ;  /* 0x00008400ff027b82 */ /* 0x000e620000000a00 */
[----:B------:R-:W-:Y:S01]  /*00d0*/  IMAD.SHL.U32 R7, R6, 0x4, RZ ;  /* 0x0000000406077824 */ /* 0x000fe200078e00ff */
[----:B------:R-:W-:-:S04]  /*00e0*/  SHF.R.S32.HI R5, RZ, 0x8, R4 ;  /* 0x00000008ff057819 */ /* 0x000fc80000011404 */
[----:B------:R-:W-:Y:S02]  /*00f0*/  LEA.HI R6, R5, R5, RZ, 0x3 ;  /* 0x0000000505067211 */ /* 0x000fe400078f18ff */
[----:B------:R-:W-:Y:S02]  /*0100*/  LOP3.LUT R8, R7, 0xffffe000, RZ, 0xc0, !PT ;  /* 0xffffe00007087812 */ /* 0x000fe400078ec0ff */
[----:B------:R-:W-:Y:S02]  /*0110*/  LOP3.LUT R7, R4, 0xffffff00, RZ, 0xc0, !PT ;  /* 0xffffff0004077812 */ /* 0x000fe400078ec0ff */
[----:B------:R-:W-:Y:S02]  /*0120*/  LOP3.LUT R6, R6, 0x7ffff8, RZ, 0xc0, !PT ;  /* 0x007ffff806067812 */ /* 0x000fe400078ec0ff */
[----:B------:R-:W-:-:S03]  /*0130*/  IADD3 R7, R8, R0, -R7 ;  /* 0x0000000008077210 */ /* 0x000fc60007ffe807 */
[----:B------:R-:W-:-:S04]  /*0140*/  IMAD.IADD R6, R5, 0x1, -R6 ;  /* 0x0000000105067824 */ /* 0x000fc800078e0a06 */
[----:B------:R-:W-:-:S04]  /*0150*/  IMAD R11, R6, 0x200, R7 ;  /* 0x00000200060b7824 */ /* 0x000fc800078e0207 */
[C---:B------:R-:W-:Y:S02]  /*0160*/  VIADD R7, R11.reuse, 0x100 ;  /* 0x000001000b077836 */ /* 0x040fe40000000000 */
[----:B-1----:R-:W-:-:S04]  /*0170*/  IMAD.WIDE R4, R11, 0x4, R2 ;  /* 0x000000040b047825 */ /* 0x002fc800078e0202 */
[--C-:B------:R-:W-:Y:S02]  /*0180*/  IMAD.WIDE R6, R7, 0x4, R2.reuse ;  /* 0x0000000407067825 */ /* 0x100fe400078e0202 */
[----:B------:R-:W2:Y:S02]  /*0190*/  LDG.E.64 R4, desc[UR4][R4.64] ;  /* 0x0000000404047981 */ /* 0x000ea4000c1e1b00 */
[----:B------:R-:W-:Y:S02]  /*01a0*/  VIADD R9, R11, 0x1000 ;  /* 0x000010000b097836 */ /* 0x000fe40000000000 */
[----:B------:R-:W2:Y:S02]  /*01b0*/  LDG.E.64 R6, desc[UR4][R6.64] ;  /* 0x0000000406067981 */ /* 0x000ea4000c1e1b00 */
[----:B------:R-:W-:-:S04]  /*01c0*/  IMAD.WIDE R8, R9, 0x4, R2 ;  /* 0x0000000409087825 */ /* 0x000fc800078e0202 */
[----:B------:R-:W-:Y:S02]  /*01d0*/  VIADD R11, R11, 0x1100 ;  /* 0x000011000b0b7836 */ /* 0x000fe40000000000 */
[----:B------:R-:W3:Y:S02]  /*01e0*/  LDG.E.64 R8, desc[UR4][R8.64] ;  /* 0x0000000408087981 */ /* 0x000ee4000c1e1b00 */
[----:B------:R-:W-:Y:S02]  /*01f0*/  IMAD.WIDE R2, R11, 0x4, R2 ;  /* 0x000000040b027825 */ /* 0x000fe400078e0202 */
[----:B------:R-:W1:Y:S03]  /*0200*/  LDC.64 R10, c[0x0][0x218] ;  /* 0x00008600ff0a7b82 */ /* 0x000e660000000a00 */
[----:B------:R1:W4:Y:S02]  /*0210*/  LDG.E.64 R12, desc[UR4][R2.64] ;  /* 0x00000004020c7981 */ /* 0x000324000c1e1b00 */
[----:B-1----:R-:W-:Y:S01]  /*0220*/  IMAD.WIDE R2, R0, 0x4, R10 ;  /* 0x0000000400027825 */ /* 0x002fe200078e020a */
[----:B--2---:R-:W-:-:S02]  /*0230*/  FSETP.GT.AND P2, PT, R6, R4, PT ;  /* 0x000000040600720b */ /* 0x004fc40003f44000 */
[C---:B------:R-:W-:Y:S02]  /*0240*/  FSETP.GT.AND P3, PT, R7.reuse, R5, PT ;  /* 0x000000050700720b */ /* 0x040fe40003f64000 */
[----:B------:R-:W-:Y:S02]  /*0250*/  FSETP.NAN.AND P4, PT, R6, R6, PT ;  /* 0x000000060600720b */ /* 0x000fe40003f88000 */
[----:B------:R-:W-:Y:S02]  /*0260*/  FSETP.NAN.AND P5, PT, R7, R7, PT ;  /* 0x000000070700720b */ /* 0x000fe40003fa8000 */
[----:B---3--:R-:W-:Y:S02]  /*0270*/  FSETP.NAN.AND P0, PT, R8, R8, PT ;  /* 0x000000080800720b */ /* 0x008fe40003f08000 */
[----:B------:R-:W-:-:S03]  /*0280*/  FSETP.NAN.AND P1, PT, R9, R9, PT ;  /* 0x000000090900720b */ /* 0x000fc60003f28000 */
[----:B------:R-:W-:Y:S02]  /*0290*/  @!P2 FSEL R6, R6, R4, P4 ;  /* 0x000000040606a208 */ /* 0x000fe40002000000 */
[----:B------:R-:W-:Y:S02]  /*02a0*/  @!P3 FSEL R7, R7, R5, P5 ;  /* 0x000000050707b208 */ /* 0x000fe40002800000 */
[----:B----4-:R-:W-:Y:S02]  /*02b0*/  FSETP.NAN.AND P2, PT, R12, R12, PT ;  /* 0x0000000c0c00720b */ /* 0x010fe40003f48000 */
[----:B------:R-:W-:Y:S02]  /*02c0*/  FSETP.NAN.AND P3, PT, R13, R13, PT ;  /* 0x0000000d0d00720b */ /* 0x000fe40003f68000 */
[----:B------:R-:W-:Y:S02]  /*02d0*/  FSETP.GEU.AND P4, PT, R6, R8, PT ;  /* 0x000000080600720b */ /* 0x000fe40003f8e000 */
[----:B------:R-:W-:-:S02]  /*02e0*/  FSETP.GEU.AND P5, PT, R7, R9, PT ;  /* 0x000000090700720b */ /* 0x000fc40003fae000 */
[----:B------:R-:W-:Y:S02]  /*02f0*/  @!P0 FSEL R8, R8, R6, !P4 ;  /* 0x0000000608088208 */ /* 0x000fe40006000000 */
[----:B------:R-:W-:Y:S02]  /*0300*/  @!P1 FSEL R9, R9, R7, !P5 ;  /* 0x0000000709099208 */ /* 0x000fe40006800000 */
[----:B------:R-:W-:Y:S02]  /*0310*/  FSETP.GEU.AND P0, PT, R8, R12, PT ;  /* 0x0000000c0800720b */ /* 0x000fe40003f0e000 */
[----:B------:R-:W-:Y:S02]  /*0320*/  FSETP.GEU.AND P1, PT, R9, R13, PT ;  /* 0x0000000d0900720b */ /* 0x000fe40003f2e000 */
[----:B------:R-:W-:Y:S02]  /*0330*/  @!P2 SEL R12, R12, R8, !P0 ;  /* 0x000000080c0ca207 */ /* 0x000fe40004000000 */
[----:B------:R-:W-:-:S05]  /*0340*/  @!P3 SEL R13, R13, R9, !P1 ;  /* 0x000000090d0db207 */ /* 0x000fca0004800000 */
[----:B------:R-:W-:Y:S01]  /*0350*/  STG.E.64 desc[UR4][R2.64], R12 ;  /* 0x0000000c02007986 */ /* 0x000fe2000c101b04 */
[----:B------:R-:W-:Y:S05]  /*0360*/  EXIT ;  /* 0x000000000000794d */ /* 0x000fea0003800000 */
.L_x_0:
[----:B------:R-:W-:-:S00]  /*0370*/  BRA `(.L_x_0) ;  /* 0xfffffffc00fc7947 */ /* 0x000fc0000383ffff */
[----:B------:R-:W-:-:S00]  /*0380*/  NOP ;  /* 0x0000000000007918 */ /* 0x000fc00000000000 */
[----:B------:R-:W-:-:S00]  /*0390*/  NOP ;  /* 0x0000000000007918 */ /* 0x000fc00000000000 */
[----:B------:R-:W-:-:S00]  /*03a0*/  NOP ;  /* 0x0000000000007918 */ /* 0x000fc00000000000 */
[----:B------:R-:W-:-:S00]  /*03b0*/  NOP ;  /* 0x0000000000007918 */ /* 0x000fc00000000000 */
[----:B------:R-:W-:-:S00]  /*03c0*/  NOP ;  /* 0x0000000000007918 */ /* 0x000fc00000000000 */
[----:B------:R-:W-:-:S00]  /*03d0*/  NOP ;  /* 0x0000000000007918 */ /* 0x000fc00000000000 */
[----:B------:R-:W-:-:S00]  /*03e0*/  NOP ;  /* 0x0000000000007918 */ /* 0x000fc00000000000 */
[----:B------:R-:W-:-:S00]  /*03f0*/  NOP ;  /* 0x0000000000007918 */ /* 0x000fc00000000000 */
.L_x_1:


//--------------------- .nv.constant0.triton_poi_fused_convolution_max_pool2d_with_indices_relu_26 --------------------------
	.section	.nv.constant0.triton_poi_fused_convolution_max_pool2d_with_indices_relu_26,"a",@progbits
	.sectionflags	@""
	.align	4
.nv.constant0.triton_poi_fused_convolution_max_pool2d_with_indices_relu_26:
	.zero		548
